	.headerflags	@"EF_CUDA_TEXMODE_UNIFIED EF_CUDA_64BIT_ADDRESS EF_CUDA_ACCELERATORS EF_CUDA_SM90 EF_CUDA_VIRTUAL_SM(EF_CUDA_SM90)"
	.elftype	@"ET_EXEC"


//--------------------- .nv.info                  --------------------------
	.section	.nv.info,"",@"SHT_CUDA_INFO"
	.align	4


	//----- nvinfo : EIATTR_REGCOUNT
	.align		4
        /*0000*/ 	.byte	0x04, 0x2f
        /*0002*/ 	.short	(.L_1 - .L_0)
	.align		4
.L_0:
        /*0004*/ 	.word	index@(triton_poi_fused_add_div_hardtanh_mul_44)
        /*0008*/ 	.word	0x0000000f


	//----- nvinfo : EIATTR_MIN_STACK_SIZE
	.align		4
.L_1:
        /*000c*/ 	.byte	0x04, 0x12
        /*000e*/ 	.short	(.L_3 - .L_2)
	.align		4
.L_2:
        /*0010*/ 	.word	index@(triton_poi_fused_add_div_hardtanh_mul_44)
        /*0014*/ 	.word	0x00000000


	//----- nvinfo : EIATTR_FRAME_SIZE
	.align		4
.L_3:
        /*0018*/ 	.byte	0x04, 0x11
        /*001a*/ 	.short	(.L_5 - .L_4)
	.align		4
.L_4:
        /*001c*/ 	.word	index@(triton_poi_fused_add_div_hardtanh_mul_44)
        /*0020*/ 	.word	0x00000000


	//----- nvinfo : EIATTR_MIN_STACK_SIZE
	.align		4
.L_5:
        /*0024*/ 	.byte	0x04, 0x12
        /*0026*/ 	.short	(.L_7 - .L_6)
	.align		4
.L_6:
        /*0028*/ 	.word	index@(triton_poi_fused_add_div_hardtanh_mul_44)
        /*002c*/ 	.word	0x00000000
.L_7:


//--------------------- .nv.info.triton_poi_fused_add_div_hardtanh_mul_44 --------------------------
	.section	.nv.info.triton_poi_fused_add_div_hardtanh_mul_44,"",@"SHT_CUDA_INFO"
	.sectionflags	@""
	.align	4


	//----- nvinfo : EIATTR_CUDA_API_VERSION
	.align		4
        /*0000*/ 	.byte	0x04, 0x37
        /*0002*/ 	.short	(.L_9 - .L_8)
.L_8:
        /*0004*/ 	.word	0x0000007c


	//----- nvinfo : EIATTR_KPARAM_INFO
	.align		4
.L_9:
        /*0008*/ 	.byte	0x04, 0x17
        /*000a*/ 	.short	(.L_11 - .L_10)
.L_10:
        /*000c*/ 	.word	0x00000000
        /*0010*/ 	.short	0x0003
        /*0012*/ 	.short	0x0018
        /*0014*/ 	.byte	0x00, 0xf0, 0x11, 0x00


	//----- nvinfo : EIATTR_KPARAM_INFO
	.align		4
.L_11:
        /*0018*/ 	.byte	0x04, 0x17
        /*001a*/ 	.short	(.L_13 - .L_12)
.L_12:
        /*001c*/ 	.word	0x00000000
        /*0020*/ 	.short	0x0002
        /*0022*/ 	.short	0x0010
        /*0024*/ 	.byte	0x00, 0xf4, 0x21, 0x00


	//----- nvinfo : EIATTR_KPARAM_INFO
	.align		4
.L_13:
        /*0028*/ 	.byte	0x04, 0x17
        /*002a*/ 	.short	(.L_15 - .L_14)
.L_14:
        /*002c*/ 	.word	0x00000000
        /*0030*/ 	.short	0x0001
        /*0032*/ 	.short	0x0008
        /*0034*/ 	.byte	0x00, 0xf4, 0x21, 0x00


	//----- nvinfo : EIATTR_KPARAM_INFO
	.align		4
.L_15:
        /*0038*/ 	.byte	0x04, 0x17
        /*003a*/ 	.short	(.L_17 - .L_16)
.L_16:
        /*003c*/ 	.word	0x00000000
        /*0040*/ 	.short	0x0000
        /*0042*/ 	.short	0x0000
        /*0044*/ 	.byte	0x00, 0xf4, 0x21, 0x00


	//----- nvinfo : EIATTR_SPARSE_MMA_MASK
	.align		4
.L_17:
        /*0048*/ 	.byte	0x03, 0x50
        /*004a*/ 	.short	0x0000


	//----- nvinfo : EIATTR_MAXREG_COUNT
	.align		4
        /*004c*/ 	.byte	0x03, 0x1b
        /*004e*/ 	.short	0x00ff


	//----- nvinfo : EIATTR_EXIT_INSTR_OFFSETS
	.align		4
        /*0050*/ 	.byte	0x04, 0x1c
        /*0052*/ 	.short	(.L_19 - .L_18)


	//   ....[0]....
.L_18:
        /*0054*/ 	.word	0x00000390


	//   ....[1]....
        /*0058*/ 	.word	0x000003b0


	//----- nvinfo : EIATTR_REQNTID
	.align		4
.L_19:
        /*005c*/ 	.byte	0x04, 0x10
        /*005e*/ 	.short	(.L_21 - .L_20)
.L_20:
        /*0060*/ 	.word	0x00000080
        /*0064*/ 	.word	0x00000001
        /*0068*/ 	.word	0x00000001


	//----- nvinfo : EIATTR_CBANK_PARAM_SIZE
	.align		4
.L_21:
        /*006c*/ 	.byte	0x03, 0x19
        /*006e*/ 	.short	0x001c


	//----- nvinfo : EIATTR_PARAM_CBANK
	.align		4
        /*0070*/ 	.byte	0x04, 0x0a
        /*0072*/ 	.short	(.L_23 - .L_22)
	.align		4
.L_22:
        /*0074*/ 	.word	index@(.nv.constant0.triton_poi_fused_add_div_hardtanh_mul_44)
        /*0078*/ 	.short	0x0210
        /*007a*/ 	.short	0x001c


	//----- nvinfo : EIATTR_SW_WAR
	.align		4
.L_23:
        /*007c*/ 	.byte	0x04, 0x36
        /*007e*/ 	.short	(.L_25 - .L_24)
.L_24:
        /*0080*/ 	.word	0x00000008
.L_25:


//--------------------- .nv.callgraph             --------------------------
	.section	.nv.callgraph,"",@"SHT_CUDA_CALLGRAPH"
	.align	4
	.sectionentsize	8
	.align		4
        /*0000*/ 	.word	0x00000000
	.align		4
        /*0004*/ 	.word	0xffffffff
	.align		4
        /*0008*/ 	.word	0x00000000
	.align		4
        /*000c*/ 	.word	0xfffffffe
	.align		4
        /*0010*/ 	.word	0x00000000
	.align		4
        /*0014*/ 	.word	0xfffffffd
	.align		4
        /*0018*/ 	.word	0x00000000
	.align		4
        /*001c*/ 	.word	0xfffffffc


//--------------------- .text.triton_poi_fused_add_div_hardtanh_mul_44 --------------------------
	.section	.text.triton_poi_fused_add_div_hardtanh_mul_44,"ax",@progbits
	.align	128
        .global         triton_poi_fused_add_div_hardtanh_mul_44
        .type           triton_poi_fused_add_div_hardtanh_mul_44,@function
        .size           triton_poi_fused_add_div_hardtanh_mul_44,(.L_x_1 - triton_poi_fused_add_div_hardtanh_mul_44)
        .other          triton_poi_fused_add_div_hardtanh_mul_44,@"STO_CUDA_ENTRY STV_DEFAULT"
triton_poi_fused_add_div_hardtanh_mul_44:
.text.triton_poi_fused_add_div_hardtanh_mul_44:
[----:B------:R-:W0:Y:S02]  /*0000*/  LDC R1, c[0x0][0x28] ;  /* 0x00000a00ff017b82 */ /* 0x000e240000000800 */
[----:B------:R-:W1:Y:S01]  /*0010*/  S2R R0, SR_TID.X ;  /* 0x0000000000007919 */ /* 0x000e620000002100 */
[----:B------:R-:W2:Y:S01]  /*0020*/  LDC.64 R6, c[0x0][0x218] ;  /* 0x00008600ff067b82 */ /* 0x000ea20000000a00 */
[----:B------:R-:W-:Y:S01]  /*0030*/  CS2R R8, SRZ ;  /* 0x0000000000087805 */ /* 0x000fe2000001ff00 */
[----:B------:R-:W-:Y:S01]  /*0040*/  ULDC.64 UR4, c[0x0][0x208] ;  /* 0x0000820000047ab9 */ /* 0x000fe20000000a00 */
[----:B------:R-:W3:Y:S01]  /*0050*/  S2R R3, SR_CTAID.X ;  /* 0x0000000000037919 */ /* 0x000ee20000002500 */
[----:B-1----:R-:W-:-:S05]  /*0060*/  IMAD.SHL.U32 R0, R0, 0x2, RZ ;  /* 0x0000000200007824 */ /* 0x002fca00078e00ff */
[----:B------:R-:W-:-:S05]  /*0070*/  LOP3.LUT R0, R0, 0xfe, RZ, 0xc0, !PT ;  /* 0x000000fe00007812 */ /* 0x000fca00078ec0ff */
[----:B---3--:R-:W-:-:S04]  /*0080*/  IMAD R0, R3, 0x100, R0 ;  /* 0x0000010003007824 */ /* 0x008fc800078e0200 */
[C---:B------:R-:W-:Y:S01]  /*0090*/  IMAD.HI R2, R0.reuse, 0x38e38e39, RZ ;  /* 0x38e38e3900027827 */ /* 0x040fe200078e02ff */
[----:B------:R-:W-:-:S04]  /*00a0*/  ISETP.GE.AND P0, PT, R0, 0x1200, PT ;  /* 0x000012000000780c */ /* 0x000fc80003f06270 */
[----:B------:R-:W-:-:S04]  /*00b0*/  SHF.R.U32.HI R3, RZ, 0x1f, R2 ;  /* 0x0000001fff037819 */ /* 0x000fc80000011602 */
[CC--:B------:R-:W-:Y:S02]  /*00c0*/  LEA.HI.SX32 R5, R2.reuse, R3.reuse, 0x1a ;  /* 0x0000000302057211 */ /* 0x0c0fe400078fd2ff */
[----:B------:R-:W-:-:S03]  /*00d0*/  LEA.HI.SX32 R2, R2, R3, 0x18 ;  /* 0x0000000302027211 */ /* 0x000fc600078fc2ff */
[----:B------:R-:W-:-:S04]  /*00e0*/  IMAD R5, R5, -0x120, R0 ;  /* 0xfffffee005057824 */ /* 0x000fc800078e0200 */
[----:B------:R-:W-:-:S04]  /*00f0*/  IMAD R5, R2, 0x120, R5 ;  /* 0x0000012002057824 */ /* 0x000fc800078e0205 */
[----:B--2---:R-:W-:Y:S02]  /*0100*/  IMAD.WIDE R6, R5, 0x4, R6 ;  /* 0x0000000405067825 */ /* 0x004fe400078e0206 */
[----:B------:R-:W1:Y:S03]  /*0110*/  LDC.64 R4, c[0x0][0x210] ;  /* 0x00008400ff047b82 */ /* 0x000e660000000a00 */
[----:B------:R2:W3:Y:S01]  /*0120*/  @!P0 LDG.E.EL.64 R8, desc[UR4][R6.64] ;  /* 0x0000000406088981 */ /* 0x0004e2000c2e1b00 */
[----:B------:R-:W-:-:S04]  /*0130*/  CS2R R2, SRZ ;  /* 0x0000000000027805 */ /* 0x000fc8000001ff00 */
[----:B--2---:R-:W2:Y:S01]  /*0140*/  LDC.64 R6, c[0x0][0x220] ;  /* 0x00008800ff067b82 */ /* 0x004ea20000000a00 */
[----:B-1----:R-:W-:-:S05]  /*0150*/  IMAD.WIDE R4, R0, 0x4, R4 ;  /* 0x0000000400047825 */ /* 0x002fca00078e0204 */
[----:B------:R-:W4:Y:S01]  /*0160*/  @!P0 LDG.E.64 R2, desc[UR4][R4.64] ;  /* 0x0000000404028981 */ /* 0x000f22000c1e1b00 */
[----:B---3--:R-:W-:Y:S01]  /*0170*/  FADD R8, R8, 3 ;  /* 0x4040000008087421 */ /* 0x008fe20000000000 */
[----:B------:R-:W-:-:S04]  /*0180*/  FADD R9, R9, 3 ;  /* 0x4040000009097421 */ /* 0x000fc80000000000 */
[C---:B------:R-:W-:Y:S02]  /*0190*/  FSETP.GTU.AND P1, PT, R8.reuse, RZ, PT ;  /* 0x000000ff0800720b */ /* 0x040fe40003f2c000 */
[C---:B------:R-:W-:Y:S02]  /*01a0*/  FSETP.GTU.AND P2, PT, R9.reuse, RZ, PT ;  /* 0x000000ff0900720b */ /* 0x040fe40003f4c000 */
[----:B------:R-:W-:Y:S02]  /*01b0*/  FSEL R8, R8, RZ, P1 ;  /* 0x000000ff08087208 */ /* 0x000fe40000800000 */
[----:B------:R-:W-:Y:S02]  /*01c0*/  FSEL R9, R9, RZ, P2 ;  /* 0x000000ff09097208 */ /* 0x000fe40001000000 */
[C---:B------:R-:W-:Y:S01]  /*01d0*/  FSETP.GEU.AND P3, PT, R8.reuse, 6, PT ;  /* 0x40c000000800780b */ /* 0x040fe20003f6e000 */
[----:B------:R-:W-:Y:S01]  /*01e0*/  FMUL R11, R8, 0.16666667163372039795 ;  /* 0x3e2aaaab080b7820 */ /* 0x000fe20000400000 */
[----:B------:R-:W-:-:S02]  /*01f0*/  FSETP.GEU.AND P4, PT, R9, 6, PT ;  /* 0x40c000000900780b */ /* 0x000fc40003f8e000 */
[----:B------:R-:W-:Y:S01]  /*0200*/  FSETP.NAN.AND P1, PT, R8, R8, PT ;  /* 0x000000080800720b */ /* 0x000fe20003f28000 */
[C---:B------:R-:W-:Y:S01]  /*0210*/  FMUL R8, R9.reuse, 0.16666667163372039795 ;  /* 0x3e2aaaab09087820 */ /* 0x040fe20000400000 */
[----:B------:R-:W-:-:S07]  /*0220*/  FSETP.NAN.AND P2, PT, R9, R9, PT ;  /* 0x000000090900720b */ /* 0x000fce0003f48000 */
[----:B------:R-:W-:Y:S02]  /*0230*/  @P3 FSEL R11, R11, 1, P1 ;  /* 0x3f8000000b0b3808 */ /* 0x000fe40000800000 */
[----:B------:R-:W-:-:S03]  /*0240*/  @P4 FSEL R8, R8, 1, P2 ;  /* 0x3f80000008084808 */ /* 0x000fc60001000000 */
[----:B----4-:R-:W-:Y:S02]  /*0250*/  FFMA R9, R11, R2, 3 ;  /* 0x404000000b097423 */ /* 0x010fe40000000002 */
[----:B------:R-:W-:-:S03]  /*0260*/  FFMA R10, R8, R3, 3 ;  /* 0x40400000080a7423 */ /* 0x000fc60000000003 */
[C---:B------:R-:W-:Y:S02]  /*0270*/  FSETP.GTU.AND P1, PT, R9.reuse, RZ, PT ;  /* 0x000000ff0900720b */ /* 0x040fe40003f2c000 */
[C---:B------:R-:W-:Y:S02]  /*0280*/  FSETP.GTU.AND P2, PT, R10.reuse, RZ, PT ;  /* 0x000000ff0a00720b */ /* 0x040fe40003f4c000 */
[----:B------:R-:W-:Y:S02]  /*0290*/  FSEL R9, R9, RZ, P1 ;  /* 0x000000ff09097208 */ /* 0x000fe40000800000 */
[----:B------:R-:W-:Y:S02]  /*02a0*/  FSEL R10, R10, RZ, P2 ;  /* 0x000000ff0a0a7208 */ /* 0x000fe40001000000 */
[C---:B------:R-:W-:Y:S02]  /*02b0*/  FSETP.GEU.AND P3, PT, R9.reuse, 6, PT ;  /* 0x40c000000900780b */ /* 0x040fe40003f6e000 */
[C---:B------:R-:W-:Y:S01]  /*02c0*/  FSETP.GEU.AND P4, PT, R10.reuse, 6, PT ;  /* 0x40c000000a00780b */ /* 0x040fe20003f8e000 */
[C---:B------:R-:W-:Y:S01]  /*02d0*/  FMUL R12, R10.reuse, 0.16666667163372039795 ;  /* 0x3e2aaaab0a0c7820 */ /* 0x040fe20000400000 */
[C---:B------:R-:W-:Y:S01]  /*02e0*/  FSETP.NAN.AND P1, PT, R9.reuse, R9, PT ;  /* 0x000000090900720b */ /* 0x040fe20003f28000 */
[----:B------:R-:W-:Y:S01]  /*02f0*/  FMUL R9, R9, 0.16666667163372039795 ;  /* 0x3e2aaaab09097820 */ /* 0x000fe20000400000 */
[----:B------:R-:W-:Y:S01]  /*0300*/  FSETP.NAN.AND P2, PT, R10, R10, PT ;  /* 0x0000000a0a00720b */ /* 0x000fe20003f48000 */
[----:B------:R-:W-:Y:S01]  /*0310*/  FMUL R10, R11, R2 ;  /* 0x000000020b0a7220 */ /* 0x000fe20000400000 */
[----:B------:R-:W-:Y:S01]  /*0320*/  FMUL R11, R8, R3 ;  /* 0x00000003080b7220 */ /* 0x000fe20000400000 */
[----:B--2---:R-:W-:-:S04]  /*0330*/  IMAD.WIDE R2, R0, 0x4, R6 ;  /* 0x0000000400027825 */ /* 0x004fc800078e0206 */
[----:B------:R-:W-:Y:S01]  /*0340*/  @P3 FSEL R9, R9, 1, P1 ;  /* 0x3f80000009093808 */ /* 0x000fe20000800000 */
[----:B------:R1:W-:Y:S01]  /*0350*/  @!P0 STG.E.64 desc[UR4][R4.64], R10 ;  /* 0x0000000a04008986 */ /* 0x0003e2000c101b04 */
[----:B------:R-:W-:-:S03]  /*0360*/  @P4 FSEL R12, R12, 1, P2 ;  /* 0x3f8000000c0c4808 */ /* 0x000fc60001000000 */
[----:B------:R-:W-:Y:S02]  /*0370*/  FMUL R8, R10, R9 ;  /* 0x000000090a087220 */ /* 0x000fe40000400000 */
[----:B------:R-:W-:Y:S01]  /*0380*/  FMUL R9, R11, R12 ;  /* 0x0000000c0b097220 */ /* 0x000fe20000400000 */
[----:B------:R-:W-:Y:S06]  /*0390*/  @P0 EXIT ;  /* 0x000000000000094d */ /* 0x000fec0003800000 */
[----:B------:R-:W-:Y:S01]  /*03a0*/  STG.E.64 desc[UR4][R2.64], R8 ;  /* 0x0000000802007986 */ /* 0x000fe2000c101b04 */
[----:B------:R-:W-:Y:S05]  /*03b0*/  EXIT ;  /* 0x000000000000794d */ /* 0x000fea0003800000 */
.L_x_0:
[----:B------:R-:W-:-:S00]  /*03c0*/  BRA `(.L_x_0) ;  /* 0xfffffffc00fc7947 */ /* 0x000fc0000383ffff */
[----:B------:R-:W-:-:S00]  /*03d0*/  NOP ;  /* 0x0000000000007918 */ /* 0x000fc00000000000 */
        /* <DEDUP_REMOVED lines=10> */
.L_x_1:


//--------------------- .nv.constant0.triton_poi_fused_add_div_hardtanh_mul_44 --------------------------
	.section	.nv.constant0.triton_poi_fused_add_div_hardtanh_mul_44,"a",@progbits
	.sectionflags	@""
	.align	4
.nv.constant0.triton_poi_fused_add_div_hardtanh_mul_44:
	.zero		556
